//
// Generated by NVIDIA NVVM Compiler
//
// Compiler Build ID: CL-36424714
// Cuda compilation tools, release 13.0, V13.0.88
// Based on NVVM 20.0.0
//

.version 9.0
.target sm_100
.address_size 64

	// .globl	_Z12addTwoNumberiiPi

.visible .entry _Z12addTwoNumberiiPi(
	.param .u32 _Z12addTwoNumberiiPi_param_0,
	.param .u32 _Z12addTwoNumberiiPi_param_1,
	.param .u64 .ptr .align 1 _Z12addTwoNumberiiPi_param_2
)
{
	.reg .b32 	%r<4>;
	.reg .b64 	%rd<3>;

	ld.param.u32 	%r1, [_Z12addTwoNumberiiPi_param_0];
	ld.param.u32 	%r2, [_Z12addTwoNumberiiPi_param_1];
	ld.param.u64 	%rd1, [_Z12addTwoNumberiiPi_param_2];
	cvta.to.global.u64 	%rd2, %rd1;
	add.s32 	%r3, %r2, %r1;
	st.global.u32 	[%rd2], %r3;
	ret;

}


// ===== COMPILED SASS (sm_100) =====

	.target	sm_100

	.elftype	@"ET_EXEC"


//--------------------- .note.nv.tkinfo           --------------------------
	.section	.note.nv.tkinfo,"",@"SHT_NOTE"
	.sectionflags	@"SHF_NOTE_NV_TKINFO"
	.tkinfo
        /*0018*/ 	.word	0x00000002
        /*0030*/ 	.string	""
        /*0030*/ 	.string	"ptxas"
        /*0030*/ 	.string	"Cuda compilation tools, release 13.0, V13.0.88"
        /*0030*/ 	.string	"Build cuda_13.0.r13.0/compiler.36424714_0"
        /*0030*/ 	.string	"-arch sm_100 -m 64 "



//--------------------- .note.nv.cuinfo           --------------------------
	.section	.note.nv.cuinfo,"",@"SHT_NOTE"
	.sectionflags	@"SHF_NOTE_NV_CUINFO"
        /*0018*/ 	.short	0x0002
        /*001a*/ 	.short	0x0064
        /*001c*/ 	.short	0x0082
	.zero		2


//--------------------- .nv.info                  --------------------------
	.section	.nv.info,"",@"SHT_CUDA_INFO"
	.align	4


	//----- nvinfo : EIATTR_REGCOUNT
	.align		4
        /*0000*/ 	.byte	0x04, 0x2f
        /*0002*/ 	.short	(.L_1 - .L_0)
	.align		4
.L_0:
        /*0004*/ 	.word	index@(_Z12addTwoNumberiiPi)
        /*0008*/ 	.word	0x00000008


	//----- nvinfo : EIATTR_FRAME_SIZE
	.align		4
.L_1:
        /*000c*/ 	.byte	0x04, 0x11
        /*000e*/ 	.short	(.L_3 - .L_2)
	.align		4
.L_2:
        /*0010*/ 	.word	index@(_Z12addTwoNumberiiPi)
        /*0014*/ 	.word	0x00000000


	//----- nvinfo : EIATTR_MIN_STACK_SIZE
	.align		4
.L_3:
        /*0018*/ 	.byte	0x04, 0x12
        /*001a*/ 	.short	(.L_5 - .L_4)
	.align		4
.L_4:
        /*001c*/ 	.word	index@(_Z12addTwoNumberiiPi)
        /*0020*/ 	.word	0x00000000
.L_5:


//--------------------- .nv.compat                --------------------------
	.section	.nv.compat,"",@"SHT_CUDA_COMPAT_INFO"
	.align	4
        /*0000*/ 	.byte	0x02, 0x09, 0x00, 0x00, 0x02, 0x02, 0x01, 0x00, 0x02, 0x05, 0x05, 0x00, 0x03, 0x07, 0x01, 0x01
        /*0010*/ 	.byte	0x02, 0x03, 0x00, 0x00, 0x02, 0x06, 0x01, 0x00, 0x04, 0x0b, 0x08, 0x00, 0x09, 0x00, 0x00, 0x00
        /*0020*/ 	.byte	0x00, 0x00, 0x00, 0x00


//--------------------- .nv.info._Z12addTwoNumberiiPi --------------------------
	.section	.nv.info._Z12addTwoNumberiiPi,"",@"SHT_CUDA_INFO"
	.sectionflags	@""
	.align	4


	//----- nvinfo : EIATTR_CUDA_API_VERSION
	.align		4
        /*0000*/ 	.byte	0x04, 0x37
        /*0002*/ 	.short	(.L_7 - .L_6)
.L_6:
        /*0004*/ 	.word	0x00000082


	//----- nvinfo : EIATTR_KPARAM_INFO
	.align		4
.L_7:
        /*0008*/ 	.byte	0x04, 0x17
        /*000a*/ 	.short	(.L_9 - .L_8)
.L_8:
        /*000c*/ 	.word	0x00000000
        /*0010*/ 	.short	0x0002
        /*0012*/ 	.short	0x0008
        /*0014*/ 	.byte	0x00, 0xf5, 0x21, 0x00


	//----- nvinfo : EIATTR_KPARAM_INFO
	.align		4
.L_9:
        /*0018*/ 	.byte	0x04, 0x17
        /*001a*/ 	.short	(.L_11 - .L_10)
.L_10:
        /*001c*/ 	.word	0x00000000
        /*0020*/ 	.short	0x0001
        /*0022*/ 	.short	0x0004
        /*0024*/ 	.byte	0x00, 0xf0, 0x11, 0x00


	//----- nvinfo : EIATTR_KPARAM_INFO
	.align		4
.L_11:
        /*0028*/ 	.byte	0x04, 0x17
        /*002a*/ 	.short	(.L_13 - .L_12)
.L_12:
        /*002c*/ 	.word	0x00000000
        /*0030*/ 	.short	0x0000
        /*0032*/ 	.short	0x0000
        /*0034*/ 	.byte	0x00, 0xf0, 0x11, 0x00


	//----- nvinfo : EIATTR_SPARSE_MMA_MASK
	.align		4
.L_13:
        /*0038*/ 	.byte	0x03, 0x50
        /*003a*/ 	.short	0x0000


	//----- nvinfo : EIATTR_MAXREG_COUNT
	.align		4
        /*003c*/ 	.byte	0x03, 0x1b
        /*003e*/ 	.short	0x00ff


	//----- nvinfo : EIATTR_MERCURY_ISA_VERSION
	.align		4
        /*0040*/ 	.byte	0x03, 0x5f
        /*0042*/ 	.short	0x0101


	//----- nvinfo : EIATTR_VRC_CTA_INIT_COUNT
	.align		4
        /*0044*/ 	.byte	0x02, 0x4a
	.zero		1
	.zero		1


	//----- nvinfo : EIATTR_EXIT_INSTR_OFFSETS
	.align		4
        /*0048*/ 	.byte	0x04, 0x1c
        /*004a*/ 	.short	(.L_15 - .L_14)


	//   ....[0]....
.L_14:
        /*004c*/ 	.word	0x00000060


	//----- nvinfo : EIATTR_CBANK_PARAM_SIZE
	.align		4
.L_15:
        /*0050*/ 	.byte	0x03, 0x19
        /*0052*/ 	.short	0x0010


	//----- nvinfo : EIATTR_PARAM_CBANK
	.align		4
        /*0054*/ 	.byte	0x04, 0x0a
        /*0056*/ 	.short	(.L_17 - .L_16)
	.align		4
.L_16:
        /*0058*/ 	.word	index@(.nv.constant0._Z12addTwoNumberiiPi)
        /*005c*/ 	.short	0x0380
        /*005e*/ 	.short	0x0010


	//----- nvinfo : EIATTR_SW_WAR
	.align		4
.L_17:
        /*0060*/ 	.byte	0x04, 0x36
        /*0062*/ 	.short	(.L_19 - .L_18)
.L_18:
        /*0064*/ 	.word	0x00000008
.L_19:


//--------------------- .nv.callgraph             --------------------------
	.section	.nv.callgraph,"",@"SHT_CUDA_CALLGRAPH"
	.align	4
	.sectionentsize	8
	.align		4
        /*0000*/ 	.word	0x00000000
	.align		4
        /*0004*/ 	.word	0xffffffff
	.align		4
        /*0008*/ 	.word	0x00000000
	.align		4
        /*000c*/ 	.word	0xfffffffe
	.align		4
        /*0010*/ 	.word	0x00000000
	.align		4
        /*0014*/ 	.word	0xfffffffd
	.align		4
        /*0018*/ 	.word	0x00000000
	.align		4
        /*001c*/ 	.word	0xfffffffc


//--------------------- .text._Z12addTwoNumberiiPi --------------------------
	.section	.text._Z12addTwoNumberiiPi,"ax",@progbits
	.align	128
        .global         _Z12addTwoNumberiiPi
        .type           _Z12addTwoNumberiiPi,@function
        .size           _Z12addTwoNumberiiPi,(.L_x_1 - _Z12addTwoNumberiiPi)
        .other          _Z12addTwoNumberiiPi,@"STO_CUDA_ENTRY STV_DEFAULT"
_Z12addTwoNumberiiPi:
.text._Z12addTwoNumberiiPi:
[----:B------:R-:W-:Y:S08]  /*0000*/  LDC R1, c[0x0][0x37c] ;  /* 0x0000df00ff017b82 */ /* 0x000ff00000000800 */
[----:B------:R-:W0:Y:S01]  /*0010*/  LDC.64 R4, c[0x0][0x380] ;  /* 0x0000e000ff047b82 */ /* 0x000e220000000a00 */
[----:B------:R-:W1:Y:S07]  /*0020*/  LDCU.64 UR4, c[0x0][0x358] ;  /* 0x00006b00ff0477ac */ /* 0x000e6e0008000a00 */
[----:B------:R-:W1:Y:S01]  /*0030*/  LDC.64 R2, c[0x0][0x388] ;  /* 0x0000e200ff027b82 */ /* 0x000e620000000a00 */
[----:B0-----:R-:W-:-:S05]  /*0040*/  IADD3 R5, PT, PT, R5, R4, RZ ;  /* 0x0000000405057210 */ /* 0x001fca0007ffe0ff */
[----:B-1----:R-:W-:Y:S01]  /*0050*/  STG.E desc[UR4][R2.64], R5 ;  /* 0x0000000502007986 */ /* 0x002fe2000c101904 */
[----:B------:R-:W-:Y:S05]  /*0060*/  EXIT ;  /* 0x000000000000794d */ /* 0x000fea0003800000 */
.L_x_0:
[----:B------:R-:W-:-:S00]  /*0070*/  BRA `(.L_x_0) ;  /* 0xfffffffc00fc7947 */ /* 0x000fc0000383ffff */
[----:B------:R-:W-:-:S00]  /*0080*/  NOP ;  /* 0x0000000000007918 */ /* 0x000fc00000000000 */
[----:B------:R-:W-:-:S00]  /*0090*/  NOP ;  /* 0x0000000000007918 */ /* 0x000fc00000000000 */
[----:B------:R-:W-:-:S00]  /*00a0*/  NOP ;  /* 0x0000000000007918 */ /* 0x000fc00000000000 */
[----:B------:R-:W-:-:S00]  /*00b0*/  NOP ;  /* 0x0000000000007918 */ /* 0x000fc00000000000 */
[----:B------:R-:W-:-:S00]  /*00c0*/  NOP ;  /* 0x0000000000007918 */ /* 0x000fc00000000000 */
[----:B------:R-:W-:-:S00]  /*00d0*/  NOP ;  /* 0x0000000000007918 */ /* 0x000fc00000000000 */
[----:B------:R-:W-:-:S00]  /*00e0*/  NOP ;  /* 0x0000000000007918 */ /* 0x000fc00000000000 */
[----:B------:R-:W-:-:S00]  /*00f0*/  NOP ;  /* 0x0000000000007918 */ /* 0x000fc00000000000 */
.L_x_1:


//--------------------- .nv.shared.reserved.0     --------------------------
	.section	.nv.shared.reserved.0,"aw",@nobits
	.weak		__nv_reservedSMEM_offset_0_alias
	.size		__nv_reservedSMEM_offset_0_alias, 0, 64
	.other		__nv_reservedSMEM_offset_0_alias,@"STO_CUDA_RESERVED_SHARED STV_DEFAULT"
__nv_reservedSMEM_offset_0_alias:
	.zero		0
	.zero		64


//--------------------- .nv.constant0._Z12addTwoNumberiiPi --------------------------
	.section	.nv.constant0._Z12addTwoNumberiiPi,"a",@progbits
	.sectionflags	@""
	.align	4
.nv.constant0._Z12addTwoNumberiiPi:
	.zero		912


//--------------------- SYMBOLS --------------------------

	.type		.nv.reservedSmem.offset0,@object
	.size		.nv.reservedSmem.offset0,0x4
